//
// Generated by NVIDIA NVVM Compiler
//
// Compiler Build ID: CL-36424714
// Cuda compilation tools, release 13.0, V13.0.88
// Based on NVVM 20.0.0
//

.version 9.0
.target sm_100
.address_size 64

	// .globl	_Z9odd_checkPiS_i
.extern .shared .align 16 .b8 sdata[];

.visible .entry _Z9odd_checkPiS_i(
	.param .u64 .ptr .align 1 _Z9odd_checkPiS_i_param_0,
	.param .u64 .ptr .align 1 _Z9odd_checkPiS_i_param_1,
	.param .u32 _Z9odd_checkPiS_i_param_2
)
{
	.reg .pred 	%p<2>;
	.reg .b32 	%r<11>;
	.reg .b64 	%rd<8>;

	ld.param.u64 	%rd1, [_Z9odd_checkPiS_i_param_0];
	ld.param.u64 	%rd2, [_Z9odd_checkPiS_i_param_1];
	ld.param.u32 	%r2, [_Z9odd_checkPiS_i_param_2];
	mov.u32 	%r3, %tid.x;
	mov.u32 	%r4, %ntid.x;
	mov.u32 	%r5, %ctaid.x;
	mad.lo.s32 	%r1, %r4, %r5, %r3;
	setp.ge.s32 	%p1, %r1, %r2;
	@%p1 bra 	$L__BB0_2;
	cvta.to.global.u64 	%rd3, %rd1;
	cvta.to.global.u64 	%rd4, %rd2;
	mul.wide.s32 	%rd5, %r1, 4;
	add.s64 	%rd6, %rd3, %rd5;
	ld.global.u32 	%r6, [%rd6];
	shr.u32 	%r7, %r6, 31;
	add.s32 	%r8, %r6, %r7;
	and.b32  	%r9, %r8, -2;
	sub.s32 	%r10, %r6, %r9;
	add.s64 	%rd7, %rd4, %rd5;
	st.global.u32 	[%rd7], %r10;
$L__BB0_2:
	ret;

}
	// .globl	_Z16prefix_scan_stepPiS_ii
.visible .entry _Z16prefix_scan_stepPiS_ii(
	.param .u64 .ptr .align 1 _Z16prefix_scan_stepPiS_ii_param_0,
	.param .u64 .ptr .align 1 _Z16prefix_scan_stepPiS_ii_param_1,
	.param .u32 _Z16prefix_scan_stepPiS_ii_param_2,
	.param .u32 _Z16prefix_scan_stepPiS_ii_param_3
)
{
	.reg .pred 	%p<5>;
	.reg .b32 	%r<16>;
	.reg .b64 	%rd<11>;

	ld.param.u64 	%rd3, [_Z16prefix_scan_stepPiS_ii_param_0];
	ld.param.u64 	%rd2, [_Z16prefix_scan_stepPiS_ii_param_1];
	ld.param.u32 	%r3, [_Z16prefix_scan_stepPiS_ii_param_2];
	ld.param.u32 	%r4, [_Z16prefix_scan_stepPiS_ii_param_3];
	cvta.to.global.u64 	%rd1, %rd3;
	mov.u32 	%r5, %tid.x;
	mov.u32 	%r6, %ntid.x;
	mov.u32 	%r7, %ctaid.x;
	mad.lo.s32 	%r1, %r6, %r7, %r5;
	mul.wide.s32 	%rd4, %r1, 4;
	add.s64 	%rd5, %rd1, %rd4;
	ld.global.u32 	%r8, [%rd5];
	shl.b32 	%r9, %r5, 2;
	mov.u32 	%r10, sdata;
	add.s32 	%r2, %r10, %r9;
	st.shared.u32 	[%r2], %r8;
	bar.sync 	0;
	setp.lt.s32 	%p1, %r1, %r4;
	setp.ge.s32 	%p2, %r1, %r3;
	or.pred  	%p3, %p2, %p1;
	@%p3 bra 	$L__BB1_2;
	sub.s32 	%r11, %r1, %r4;
	mul.wide.s32 	%rd6, %r11, 4;
	add.s64 	%rd7, %rd1, %rd6;
	ld.global.u32 	%r12, [%rd7];
	ld.shared.u32 	%r13, [%r2];
	add.s32 	%r14, %r13, %r12;
	st.shared.u32 	[%r2], %r14;
$L__BB1_2:
	setp.ge.s32 	%p4, %r1, %r3;
	bar.sync 	0;
	@%p4 bra 	$L__BB1_4;
	ld.shared.u32 	%r15, [%r2];
	cvta.to.global.u64 	%rd8, %rd2;
	add.s64 	%rd10, %rd8, %rd4;
	st.global.u32 	[%rd10], %r15;
$L__BB1_4:
	ret;

}
	// .globl	_Z16prefix_scan_copyPiS_ii
.visible .entry _Z16prefix_scan_copyPiS_ii(
	.param .u64 .ptr .align 1 _Z16prefix_scan_copyPiS_ii_param_0,
	.param .u64 .ptr .align 1 _Z16prefix_scan_copyPiS_ii_param_1,
	.param .u32 _Z16prefix_scan_copyPiS_ii_param_2,
	.param .u32 _Z16prefix_scan_copyPiS_ii_param_3
)
{
	.reg .pred 	%p<2>;
	.reg .b32 	%r<7>;
	.reg .b64 	%rd<8>;

	ld.param.u64 	%rd1, [_Z16prefix_scan_copyPiS_ii_param_0];
	ld.param.u64 	%rd2, [_Z16prefix_scan_copyPiS_ii_param_1];
	ld.param.u32 	%r2, [_Z16prefix_scan_copyPiS_ii_param_2];
	mov.u32 	%r3, %tid.x;
	mov.u32 	%r4, %ntid.x;
	mov.u32 	%r5, %ctaid.x;
	mad.lo.s32 	%r1, %r4, %r5, %r3;
	setp.ge.s32 	%p1, %r1, %r2;
	@%p1 bra 	$L__BB2_2;
	cvta.to.global.u64 	%rd3, %rd2;
	cvta.to.global.u64 	%rd4, %rd1;
	mul.wide.s32 	%rd5, %r1, 4;
	add.s64 	%rd6, %rd3, %rd5;
	ld.global.u32 	%r6, [%rd6];
	add.s64 	%rd7, %rd4, %rd5;
	st.global.u32 	[%rd7], %r6;
$L__BB2_2:
	ret;

}
	// .globl	_Z7get_oddPiS_S_i
.visible .entry _Z7get_oddPiS_S_i(
	.param .u64 .ptr .align 1 _Z7get_oddPiS_S_i_param_0,
	.param .u64 .ptr .align 1 _Z7get_oddPiS_S_i_param_1,
	.param .u64 .ptr .align 1 _Z7get_oddPiS_S_i_param_2,
	.param .u32 _Z7get_oddPiS_S_i_param_3
)
{
	.reg .pred 	%p<3>;
	.reg .b32 	%r<9>;
	.reg .b64 	%rd<13>;

	ld.param.u64 	%rd1, [_Z7get_oddPiS_S_i_param_0];
	ld.param.u64 	%rd2, [_Z7get_oddPiS_S_i_param_1];
	ld.param.u64 	%rd3, [_Z7get_oddPiS_S_i_param_2];
	ld.param.u32 	%r3, [_Z7get_oddPiS_S_i_param_3];
	mov.u32 	%r4, %tid.x;
	mov.u32 	%r5, %ntid.x;
	mov.u32 	%r6, %ctaid.x;
	mad.lo.s32 	%r1, %r5, %r6, %r4;
	setp.ge.s32 	%p1, %r1, %r3;
	@%p1 bra 	$L__BB3_3;
	cvta.to.global.u64 	%rd4, %rd3;
	mul.wide.s32 	%rd5, %r1, 4;
	add.s64 	%rd6, %rd4, %rd5;
	ld.global.u32 	%r2, [%rd6];
	ld.global.u32 	%r7, [%rd6+-4];
	setp.le.s32 	%p2, %r2, %r7;
	@%p2 bra 	$L__BB3_3;
	cvta.to.global.u64 	%rd7, %rd1;
	add.s64 	%rd9, %rd7, %rd5;
	ld.global.u32 	%r8, [%rd9];
	cvta.to.global.u64 	%rd10, %rd2;
	mul.wide.s32 	%rd11, %r2, 4;
	add.s64 	%rd12, %rd10, %rd11;
	st.global.u32 	[%rd12+-4], %r8;
$L__BB3_3:
	ret;

}


// ===== COMPILED SASS (sm_100) =====

	.target	sm_100

	.elftype	@"ET_EXEC"


//--------------------- .note.nv.tkinfo           --------------------------
	.section	.note.nv.tkinfo,"",@"SHT_NOTE"
	.sectionflags	@"SHF_NOTE_NV_TKINFO"
	.tkinfo
        /*0018*/ 	.word	0x00000002
        /*0030*/ 	.string	""
        /*0030*/ 	.string	"ptxas"
        /*0030*/ 	.string	"Cuda compilation tools, release 13.0, V13.0.88"
        /*0030*/ 	.string	"Build cuda_13.0.r13.0/compiler.36424714_0"
        /*0030*/ 	.string	"-arch sm_100 -m 64 "



//--------------------- .note.nv.cuinfo           --------------------------
	.section	.note.nv.cuinfo,"",@"SHT_NOTE"
	.sectionflags	@"SHF_NOTE_NV_CUINFO"
        /*0018*/ 	.short	0x0002
        /*001a*/ 	.short	0x0064
        /*001c*/ 	.short	0x0082
	.zero		2


//--------------------- .nv.info                  --------------------------
	.section	.nv.info,"",@"SHT_CUDA_INFO"
	.align	4


	//----- nvinfo : EIATTR_REGCOUNT
	.align		4
        /*0000*/ 	.byte	0x04, 0x2f
        /*0002*/ 	.short	(.L_1 - .L_0)
	.align		4
.L_0:
        /*0004*/ 	.word	index@(_Z9odd_checkPiS_i)
        /*0008*/ 	.word	0x0000000c


	//----- nvinfo : EIATTR_FRAME_SIZE
	.align		4
.L_1:
        /*000c*/ 	.byte	0x04, 0x11
        /*000e*/ 	.short	(.L_3 - .L_2)
	.align		4
.L_2:
        /*0010*/ 	.word	index@(_Z9odd_checkPiS_i)
        /*0014*/ 	.word	0x00000000


	//----- nvinfo : EIATTR_REGCOUNT
	.align		4
.L_3:
        /*0018*/ 	.byte	0x04, 0x2f
        /*001a*/ 	.short	(.L_5 - .L_4)
	.align		4
.L_4:
        /*001c*/ 	.word	index@(_Z16prefix_scan_stepPiS_ii)
        /*0020*/ 	.word	0x0000000c


	//----- nvinfo : EIATTR_FRAME_SIZE
	.align		4
.L_5:
        /*0024*/ 	.byte	0x04, 0x11
        /*0026*/ 	.short	(.L_7 - .L_6)
	.align		4
.L_6:
        /*0028*/ 	.word	index@(_Z16prefix_scan_stepPiS_ii)
        /*002c*/ 	.word	0x00000000


	//----- nvinfo : EIATTR_REGCOUNT
	.align		4
.L_7:
        /*0030*/ 	.byte	0x04, 0x2f
        /*0032*/ 	.short	(.L_9 - .L_8)
	.align		4
.L_8:
        /*0034*/ 	.word	index@(_Z16prefix_scan_copyPiS_ii)
        /*0038*/ 	.word	0x0000000a


	//----- nvinfo : EIATTR_FRAME_SIZE
	.align		4
.L_9:
        /*003c*/ 	.byte	0x04, 0x11
        /*003e*/ 	.short	(.L_11 - .L_10)
	.align		4
.L_10:
        /*0040*/ 	.word	index@(_Z16prefix_scan_copyPiS_ii)
        /*0044*/ 	.word	0x00000000


	//----- nvinfo : EIATTR_REGCOUNT
	.align		4
.L_11:
        /*0048*/ 	.byte	0x04, 0x2f
        /*004a*/ 	.short	(.L_13 - .L_12)
	.align		4
.L_12:
        /*004c*/ 	.word	index@(_Z7get_oddPiS_S_i)
        /*0050*/ 	.word	0x0000000a


	//----- nvinfo : EIATTR_FRAME_SIZE
	.align		4
.L_13:
        /*0054*/ 	.byte	0x04, 0x11
        /*0056*/ 	.short	(.L_15 - .L_14)
	.align		4
.L_14:
        /*0058*/ 	.word	index@(_Z7get_oddPiS_S_i)
        /*005c*/ 	.word	0x00000000


	//----- nvinfo : EIATTR_MIN_STACK_SIZE
	.align		4
.L_15:
        /*0060*/ 	.byte	0x04, 0x12
        /*0062*/ 	.short	(.L_17 - .L_16)
	.align		4
.L_16:
        /*0064*/ 	.word	index@(_Z7get_oddPiS_S_i)
        /*0068*/ 	.word	0x00000000


	//----- nvinfo : EIATTR_MIN_STACK_SIZE
	.align		4
.L_17:
        /*006c*/ 	.byte	0x04, 0x12
        /*006e*/ 	.short	(.L_19 - .L_18)
	.align		4
.L_18:
        /*0070*/ 	.word	index@(_Z16prefix_scan_copyPiS_ii)
        /*0074*/ 	.word	0x00000000


	//----- nvinfo : EIATTR_MIN_STACK_SIZE
	.align		4
.L_19:
        /*0078*/ 	.byte	0x04, 0x12
        /*007a*/ 	.short	(.L_21 - .L_20)
	.align		4
.L_20:
        /*007c*/ 	.word	index@(_Z16prefix_scan_stepPiS_ii)
        /*0080*/ 	.word	0x00000000


	//----- nvinfo : EIATTR_MIN_STACK_SIZE
	.align		4
.L_21:
        /*0084*/ 	.byte	0x04, 0x12
        /*0086*/ 	.short	(.L_23 - .L_22)
	.align		4
.L_22:
        /*0088*/ 	.word	index@(_Z9odd_checkPiS_i)
        /*008c*/ 	.word	0x00000000
.L_23:


//--------------------- .nv.compat                --------------------------
	.section	.nv.compat,"",@"SHT_CUDA_COMPAT_INFO"
	.align	4
        /*0000*/ 	.byte	0x02, 0x09, 0x00, 0x00, 0x02, 0x02, 0x01, 0x00, 0x02, 0x05, 0x05, 0x00, 0x03, 0x07, 0x01, 0x01
        /*0010*/ 	.byte	0x02, 0x03, 0x00, 0x00, 0x02, 0x06, 0x01, 0x00, 0x04, 0x0b, 0x08, 0x00, 0x09, 0x00, 0x00, 0x00
        /*0020*/ 	.byte	0x00, 0x00, 0x00, 0x00


//--------------------- .nv.info._Z7get_oddPiS_S_i --------------------------
	.section	.nv.info._Z7get_oddPiS_S_i,"",@"SHT_CUDA_INFO"
	.sectionflags	@""
	.align	4


	//----- nvinfo : EIATTR_CUDA_API_VERSION
	.align		4
        /*0000*/ 	.byte	0x04, 0x37
        /*0002*/ 	.short	(.L_25 - .L_24)
.L_24:
        /*0004*/ 	.word	0x00000082


	//----- nvinfo : EIATTR_KPARAM_INFO
	.align		4
.L_25:
        /*0008*/ 	.byte	0x04, 0x17
        /*000a*/ 	.short	(.L_27 - .L_26)
.L_26:
        /*000c*/ 	.word	0x00000000
        /*0010*/ 	.short	0x0003
        /*0012*/ 	.short	0x0018
        /*0014*/ 	.byte	0x00, 0xf0, 0x11, 0x00


	//----- nvinfo : EIATTR_KPARAM_INFO
	.align		4
.L_27:
        /*0018*/ 	.byte	0x04, 0x17
        /*001a*/ 	.short	(.L_29 - .L_28)
.L_28:
        /*001c*/ 	.word	0x00000000
        /*0020*/ 	.short	0x0002
        /*0022*/ 	.short	0x0010
        /*0024*/ 	.byte	0x00, 0xf5, 0x21, 0x00


	//----- nvinfo : EIATTR_KPARAM_INFO
	.align		4
.L_29:
        /*0028*/ 	.byte	0x04, 0x17
        /*002a*/ 	.short	(.L_31 - .L_30)
.L_30:
        /*002c*/ 	.word	0x00000000
        /*0030*/ 	.short	0x0001
        /*0032*/ 	.short	0x0008
        /*0034*/ 	.byte	0x00, 0xf5, 0x21, 0x00


	//----- nvinfo : EIATTR_KPARAM_INFO
	.align		4
.L_31:
        /*0038*/ 	.byte	0x04, 0x17
        /*003a*/ 	.short	(.L_33 - .L_32)
.L_32:
        /*003c*/ 	.word	0x00000000
        /*0040*/ 	.short	0x0000
        /*0042*/ 	.short	0x0000
        /*0044*/ 	.byte	0x00, 0xf5, 0x21, 0x00


	//----- nvinfo : EIATTR_SPARSE_MMA_MASK
	.align		4
.L_33:
        /*0048*/ 	.byte	0x03, 0x50
        /*004a*/ 	.short	0x0000


	//----- nvinfo : EIATTR_MAXREG_COUNT
	.align		4
        /*004c*/ 	.byte	0x03, 0x1b
        /*004e*/ 	.short	0x00ff


	//----- nvinfo : EIATTR_MERCURY_ISA_VERSION
	.align		4
        /*0050*/ 	.byte	0x03, 0x5f
        /*0052*/ 	.short	0x0101


	//----- nvinfo : EIATTR_VRC_CTA_INIT_COUNT
	.align		4
        /*0054*/ 	.byte	0x02, 0x4a
	.zero		1
	.zero		1


	//----- nvinfo : EIATTR_EXIT_INSTR_OFFSETS
	.align		4
        /*0058*/ 	.byte	0x04, 0x1c
        /*005a*/ 	.short	(.L_35 - .L_34)


	//   ....[0]....
.L_34:
        /*005c*/ 	.word	0x00000070


	//   ....[1]....
        /*0060*/ 	.word	0x000000e0


	//   ....[2]....
        /*0064*/ 	.word	0x00000150


	//----- nvinfo : EIATTR_CBANK_PARAM_SIZE
	.align		4
.L_35:
        /*0068*/ 	.byte	0x03, 0x19
        /*006a*/ 	.short	0x001c


	//----- nvinfo : EIATTR_PARAM_CBANK
	.align		4
        /*006c*/ 	.byte	0x04, 0x0a
        /*006e*/ 	.short	(.L_37 - .L_36)
	.align		4
.L_36:
        /*0070*/ 	.word	index@(.nv.constant0._Z7get_oddPiS_S_i)
        /*0074*/ 	.short	0x0380
        /*0076*/ 	.short	0x001c


	//----- nvinfo : EIATTR_SW_WAR
	.align		4
.L_37:
        /*0078*/ 	.byte	0x04, 0x36
        /*007a*/ 	.short	(.L_39 - .L_38)
.L_38:
        /*007c*/ 	.word	0x00000008
.L_39:


//--------------------- .nv.info._Z16prefix_scan_copyPiS_ii --------------------------
	.section	.nv.info._Z16prefix_scan_copyPiS_ii,"",@"SHT_CUDA_INFO"
	.sectionflags	@""
	.align	4


	//----- nvinfo : EIATTR_CUDA_API_VERSION
	.align		4
        /*0000*/ 	.byte	0x04, 0x37
        /*0002*/ 	.short	(.L_41 - .L_40)
.L_40:
        /*0004*/ 	.word	0x00000082


	//----- nvinfo : EIATTR_KPARAM_INFO
	.align		4
.L_41:
        /*0008*/ 	.byte	0x04, 0x17
        /*000a*/ 	.short	(.L_43 - .L_42)
.L_42:
        /*000c*/ 	.word	0x00000000
        /*0010*/ 	.short	0x0003
        /*0012*/ 	.short	0x0014
        /*0014*/ 	.byte	0x00, 0xf0, 0x11, 0x00


	//----- nvinfo : EIATTR_KPARAM_INFO
	.align		4
.L_43:
        /*0018*/ 	.byte	0x04, 0x17
        /*001a*/ 	.short	(.L_45 - .L_44)
.L_44:
        /*001c*/ 	.word	0x00000000
        /*0020*/ 	.short	0x0002
        /*0022*/ 	.short	0x0010
        /*0024*/ 	.byte	0x00, 0xf0, 0x11, 0x00


	//----- nvinfo : EIATTR_KPARAM_INFO
	.align		4
.L_45:
        /*0028*/ 	.byte	0x04, 0x17
        /*002a*/ 	.short	(.L_47 - .L_46)
.L_46:
        /*002c*/ 	.word	0x00000000
        /*0030*/ 	.short	0x0001
        /*0032*/ 	.short	0x0008
        /*0034*/ 	.byte	0x00, 0xf5, 0x21, 0x00


	//----- nvinfo : EIATTR_KPARAM_INFO
	.align		4
.L_47:
        /*0038*/ 	.byte	0x04, 0x17
        /*003a*/ 	.short	(.L_49 - .L_48)
.L_48:
        /*003c*/ 	.word	0x00000000
        /*0040*/ 	.short	0x0000
        /*0042*/ 	.short	0x0000
        /*0044*/ 	.byte	0x00, 0xf5, 0x21, 0x00


	//----- nvinfo : EIATTR_SPARSE_MMA_MASK
	.align		4
.L_49:
        /*0048*/ 	.byte	0x03, 0x50
        /*004a*/ 	.short	0x0000


	//----- nvinfo : EIATTR_MAXREG_COUNT
	.align		4
        /*004c*/ 	.byte	0x03, 0x1b
        /*004e*/ 	.short	0x00ff


	//----- nvinfo : EIATTR_MERCURY_ISA_VERSION
	.align		4
        /*0050*/ 	.byte	0x03, 0x5f
        /*0052*/ 	.short	0x0101


	//----- nvinfo : EIATTR_VRC_CTA_INIT_COUNT
	.align		4
        /*0054*/ 	.byte	0x02, 0x4a
	.zero		1
	.zero		1


	//----- nvinfo : EIATTR_EXIT_INSTR_OFFSETS
	.align		4
        /*0058*/ 	.byte	0x04, 0x1c
        /*005a*/ 	.short	(.L_51 - .L_50)


	//   ....[0]....
.L_50:
        /*005c*/ 	.word	0x00000070


	//   ....[1]....
        /*0060*/ 	.word	0x000000f0


	//----- nvinfo : EIATTR_CBANK_PARAM_SIZE
	.align		4
.L_51:
        /*0064*/ 	.byte	0x03, 0x19
        /*0066*/ 	.short	0x0018


	//----- nvinfo : EIATTR_PARAM_CBANK
	.align		4
        /*0068*/ 	.byte	0x04, 0x0a
        /*006a*/ 	.short	(.L_53 - .L_52)
	.align		4
.L_52:
        /*006c*/ 	.word	index@(.nv.constant0._Z16prefix_scan_copyPiS_ii)
        /*0070*/ 	.short	0x0380
        /*0072*/ 	.short	0x0018


	//----- nvinfo : EIATTR_SW_WAR
	.align		4
.L_53:
        /*0074*/ 	.byte	0x04, 0x36
        /*0076*/ 	.short	(.L_55 - .L_54)
.L_54:
        /*0078*/ 	.word	0x00000008
.L_55:


//--------------------- .nv.info._Z16prefix_scan_stepPiS_ii --------------------------
	.section	.nv.info._Z16prefix_scan_stepPiS_ii,"",@"SHT_CUDA_INFO"
	.sectionflags	@""
	.align	4


	//----- nvinfo : EIATTR_CUDA_API_VERSION
	.align		4
        /*0000*/ 	.byte	0x04, 0x37
        /*0002*/ 	.short	(.L_57 - .L_56)
.L_56:
        /*0004*/ 	.word	0x00000082


	//----- nvinfo : EIATTR_KPARAM_INFO
	.align		4
.L_57:
        /*0008*/ 	.byte	0x04, 0x17
        /*000a*/ 	.short	(.L_59 - .L_58)
.L_58:
        /*000c*/ 	.word	0x00000000
        /*0010*/ 	.short	0x0003
        /*0012*/ 	.short	0x0014
        /*0014*/ 	.byte	0x00, 0xf0, 0x11, 0x00


	//----- nvinfo : EIATTR_KPARAM_INFO
	.align		4
.L_59:
        /*0018*/ 	.byte	0x04, 0x17
        /*001a*/ 	.short	(.L_61 - .L_60)
.L_60:
        /*001c*/ 	.word	0x00000000
        /*0020*/ 	.short	0x0002
        /*0022*/ 	.short	0x0010
        /*0024*/ 	.byte	0x00, 0xf0, 0x11, 0x00


	//----- nvinfo : EIATTR_KPARAM_INFO
	.align		4
.L_61:
        /*0028*/ 	.byte	0x04, 0x17
        /*002a*/ 	.short	(.L_63 - .L_62)
.L_62:
        /*002c*/ 	.word	0x00000000
        /*0030*/ 	.short	0x0001
        /*0032*/ 	.short	0x0008
        /*0034*/ 	.byte	0x00, 0xf5, 0x21, 0x00


	//----- nvinfo : EIATTR_KPARAM_INFO
	.align		4
.L_63:
        /*0038*/ 	.byte	0x04, 0x17
        /*003a*/ 	.short	(.L_65 - .L_64)
.L_64:
        /*003c*/ 	.word	0x00000000
        /*0040*/ 	.short	0x0000
        /*0042*/ 	.short	0x0000
        /*0044*/ 	.byte	0x00, 0xf5, 0x21, 0x00


	//----- nvinfo : EIATTR_SPARSE_MMA_MASK
	.align		4
.L_65:
        /*0048*/ 	.byte	0x03, 0x50
        /*004a*/ 	.short	0x0000


	//----- nvinfo : EIATTR_MAXREG_COUNT
	.align		4
        /*004c*/ 	.byte	0x03, 0x1b
        /*004e*/ 	.short	0x00ff


	//----- nvinfo : EIATTR_NUM_BARRIERS
	.align		4
        /*0050*/ 	.byte	0x02, 0x4c
        /*0052*/ 	.byte	0x01
	.zero		1


	//----- nvinfo : EIATTR_MERCURY_ISA_VERSION
	.align		4
        /*0054*/ 	.byte	0x03, 0x5f
        /*0056*/ 	.short	0x0101


	//----- nvinfo : EIATTR_VRC_CTA_INIT_COUNT
	.align		4
        /*0058*/ 	.byte	0x02, 0x4a
	.zero		1
	.zero		1


	//----- nvinfo : EIATTR_EXIT_INSTR_OFFSETS
	.align		4
        /*005c*/ 	.byte	0x04, 0x1c
        /*005e*/ 	.short	(.L_67 - .L_66)


	//   ....[0]....
.L_66:
        /*0060*/ 	.word	0x000001d0


	//   ....[1]....
        /*0064*/ 	.word	0x00000220


	//----- nvinfo : EIATTR_CRS_STACK_SIZE
	.align		4
.L_67:
        /*0068*/ 	.byte	0x04, 0x1e
        /*006a*/ 	.short	(.L_69 - .L_68)
.L_68:
        /*006c*/ 	.word	0x00000000


	//----- nvinfo : EIATTR_CBANK_PARAM_SIZE
	.align		4
.L_69:
        /*0070*/ 	.byte	0x03, 0x19
        /*0072*/ 	.short	0x0018


	//----- nvinfo : EIATTR_PARAM_CBANK
	.align		4
        /*0074*/ 	.byte	0x04, 0x0a
        /*0076*/ 	.short	(.L_71 - .L_70)
	.align		4
.L_70:
        /*0078*/ 	.word	index@(.nv.constant0._Z16prefix_scan_stepPiS_ii)
        /*007c*/ 	.short	0x0380
        /*007e*/ 	.short	0x0018


	//----- nvinfo : EIATTR_SW_WAR
	.align		4
.L_71:
        /*0080*/ 	.byte	0x04, 0x36
        /*0082*/ 	.short	(.L_73 - .L_72)
.L_72:
        /*0084*/ 	.word	0x00000008
.L_73:


//--------------------- .nv.info._Z9odd_checkPiS_i --------------------------
	.section	.nv.info._Z9odd_checkPiS_i,"",@"SHT_CUDA_INFO"
	.sectionflags	@""
	.align	4


	//----- nvinfo : EIATTR_CUDA_API_VERSION
	.align		4
        /*0000*/ 	.byte	0x04, 0x37
        /*0002*/ 	.short	(.L_75 - .L_74)
.L_74:
        /*0004*/ 	.word	0x00000082


	//----- nvinfo : EIATTR_KPARAM_INFO
	.align		4
.L_75:
        /*0008*/ 	.byte	0x04, 0x17
        /*000a*/ 	.short	(.L_77 - .L_76)
.L_76:
        /*000c*/ 	.word	0x00000000
        /*0010*/ 	.short	0x0002
        /*0012*/ 	.short	0x0010
        /*0014*/ 	.byte	0x00, 0xf0, 0x11, 0x00


	//----- nvinfo : EIATTR_KPARAM_INFO
	.align		4
.L_77:
        /*0018*/ 	.byte	0x04, 0x17
        /*001a*/ 	.short	(.L_79 - .L_78)
.L_78:
        /*001c*/ 	.word	0x00000000
        /*0020*/ 	.short	0x0001
        /*0022*/ 	.short	0x0008
        /*0024*/ 	.byte	0x00, 0xf5, 0x21, 0x00


	//----- nvinfo : EIATTR_KPARAM_INFO
	.align		4
.L_79:
        /*0028*/ 	.byte	0x04, 0x17
        /*002a*/ 	.short	(.L_81 - .L_80)
.L_80:
        /*002c*/ 	.word	0x00000000
        /*0030*/ 	.short	0x0000
        /*0032*/ 	.short	0x0000
        /*0034*/ 	.byte	0x00, 0xf5, 0x21, 0x00


	//----- nvinfo : EIATTR_SPARSE_MMA_MASK
	.align		4
.L_81:
        /*0038*/ 	.byte	0x03, 0x50
        /*003a*/ 	.short	0x0000


	//----- nvinfo : EIATTR_MAXREG_COUNT
	.align		4
        /*003c*/ 	.byte	0x03, 0x1b
        /*003e*/ 	.short	0x00ff


	//----- nvinfo : EIATTR_MERCURY_ISA_VERSION
	.align		4
        /*0040*/ 	.byte	0x03, 0x5f
        /*0042*/ 	.short	0x0101


	//----- nvinfo : EIATTR_VRC_CTA_INIT_COUNT
	.align		4
        /*0044*/ 	.byte	0x02, 0x4a
	.zero		1
	.zero		1


	//----- nvinfo : EIATTR_EXIT_INSTR_OFFSETS
	.align		4
        /*0048*/ 	.byte	0x04, 0x1c
        /*004a*/ 	.short	(.L_83 - .L_82)


	//   ....[0]....
.L_82:
        /*004c*/ 	.word	0x00000070


	//   ....[1]....
        /*0050*/ 	.word	0x00000120


	//----- nvinfo : EIATTR_CBANK_PARAM_SIZE
	.align		4
.L_83:
        /*0054*/ 	.byte	0x03, 0x19
        /*0056*/ 	.short	0x0014


	//----- nvinfo : EIATTR_PARAM_CBANK
	.align		4
        /*0058*/ 	.byte	0x04, 0x0a
        /*005a*/ 	.short	(.L_85 - .L_84)
	.align		4
.L_84:
        /*005c*/ 	.word	index@(.nv.constant0._Z9odd_checkPiS_i)
        /*0060*/ 	.short	0x0380
        /*0062*/ 	.short	0x0014


	//----- nvinfo : EIATTR_SW_WAR
	.align		4
.L_85:
        /*0064*/ 	.byte	0x04, 0x36
        /*0066*/ 	.short	(.L_87 - .L_86)
.L_86:
        /*0068*/ 	.word	0x00000008
.L_87:


//--------------------- .nv.callgraph             --------------------------
	.section	.nv.callgraph,"",@"SHT_CUDA_CALLGRAPH"
	.align	4
	.sectionentsize	8
	.align		4
        /*0000*/ 	.word	0x00000000
	.align		4
        /*0004*/ 	.word	0xffffffff
	.align		4
        /*0008*/ 	.word	0x00000000
	.align		4
        /*000c*/ 	.word	0xfffffffe
	.align		4
        /*0010*/ 	.word	0x00000000
	.align		4
        /*0014*/ 	.word	0xfffffffd
	.align		4
        /*0018*/ 	.word	0x00000000
	.align		4
        /*001c*/ 	.word	0xfffffffc


//--------------------- .text._Z7get_oddPiS_S_i   --------------------------
	.section	.text._Z7get_oddPiS_S_i,"ax",@progbits
	.align	128
        .global         _Z7get_oddPiS_S_i
        .type           _Z7get_oddPiS_S_i,@function
        .size           _Z7get_oddPiS_S_i,(.L_x_6 - _Z7get_oddPiS_S_i)
        .other          _Z7get_oddPiS_S_i,@"STO_CUDA_ENTRY STV_DEFAULT"
_Z7get_oddPiS_S_i:
.text._Z7get_oddPiS_S_i:
[----:B------:R-:W-:Y:S01]  /*0000*/  LDC R1, c[0x0][0x37c] ;  /* 0x0000df00ff017b82 */ /* 0x000fe20000000800 */
[----:B------:R-:W0:Y:S01]  /*0010*/  S2R R5, SR_TID.X ;  /* 0x0000000000057919 */ /* 0x000e220000002100 */
[----:B------:R-:W0:Y:S01]  /*0020*/  LDCU UR4, c[0x0][0x360] ;  /* 0x00006c00ff0477ac */ /* 0x000e220008000800 */
[----:B------:R-:W0:Y:S01]  /*0030*/  S2R R0, SR_CTAID.X ;  /* 0x0000000000007919 */ /* 0x000e220000002500 */
[----:B------:R-:W1:Y:S01]  /*0040*/  LDCU UR5, c[0x0][0x398] ;  /* 0x00007300ff0577ac */ /* 0x000e620008000800 */
[----:B0-----:R-:W-:-:S05]  /*0050*/  IMAD R5, R0, UR4, R5 ;  /* 0x0000000400057c24 */ /* 0x001fca000f8e0205 */
[----:B-1----:R-:W-:-:S13]  /*0060*/  ISETP.GE.AND P0, PT, R5, UR5, PT ;  /* 0x0000000505007c0c */ /* 0x002fda000bf06270 */
[----:B------:R-:W-:Y:S05]  /*0070*/  @P0 EXIT ;  /* 0x000000000000094d */ /* 0x000fea0003800000 */
[----:B------:R-:W0:Y:S01]  /*0080*/  LDC.64 R2, c[0x0][0x390] ;  /* 0x0000e400ff027b82 */ /* 0x000e220000000a00 */
[----:B------:R-:W1:Y:S01]  /*0090*/  LDCU.64 UR4, c[0x0][0x358] ;  /* 0x00006b00ff0477ac */ /* 0x000e620008000a00 */
[----:B0-----:R-:W-:-:S05]  /*00a0*/  IMAD.WIDE R2, R5, 0x4, R2 ;  /* 0x0000000405027825 */ /* 0x001fca00078e0202 */
[----:B-1----:R-:W2:Y:S04]  /*00b0*/  LDG.E R7, desc[UR4][R2.64] ;  /* 0x0000000402077981 */ /* 0x002ea8000c1e1900 */
[----:B------:R-:W2:Y:S02]  /*00c0*/  LDG.E R0, desc[UR4][R2.64+-0x4] ;  /* 0xfffffc0402007981 */ /* 0x000ea4000c1e1900 */
[----:B--2---:R-:W-:-:S13]  /*00d0*/  ISETP.GT.AND P0, PT, R7, R0, PT ;  /* 0x000000000700720c */ /* 0x004fda0003f04270 */
[----:B------:R-:W-:Y:S05]  /*00e0*/  @!P0 EXIT ;  /* 0x000000000000894d */ /* 0x000fea0003800000 */
[----:B------:R-:W0:Y:S02]  /*00f0*/  LDC.64 R2, c[0x0][0x380] ;  /* 0x0000e000ff027b82 */ /* 0x000e240000000a00 */
[----:B0-----:R-:W-:-:S06]  /*0100*/  IMAD.WIDE R2, R5, 0x4, R2 ;  /* 0x0000000405027825 */ /* 0x001fcc00078e0202 */
[----:B------:R-:W0:Y:S01]  /*0110*/  LDC.64 R4, c[0x0][0x388] ;  /* 0x0000e200ff047b82 */ /* 0x000e220000000a00 */
[----:B------:R-:W2:Y:S01]  /*0120*/  LDG.E R3, desc[UR4][R2.64] ;  /* 0x0000000402037981 */ /* 0x000ea2000c1e1900 */
[----:B0-----:R-:W-:-:S05]  /*0130*/  IMAD.WIDE R4, R7, 0x4, R4 ;  /* 0x0000000407047825 */ /* 0x001fca00078e0204 */
[----:B--2---:R-:W-:Y:S01]  /*0140*/  STG.E desc[UR4][R4.64+-0x4], R3 ;  /* 0xfffffc0304007986 */ /* 0x004fe2000c101904 */
[----:B------:R-:W-:Y:S05]  /*0150*/  EXIT ;  /* 0x000000000000794d */ /* 0x000fea0003800000 */
.L_x_0:
[----:B------:R-:W-:-:S00]  /*0160*/  BRA `(.L_x_0) ;  /* 0xfffffffc00fc7947 */ /* 0x000fc0000383ffff */
[----:B------:R-:W-:-:S00]  /*0170*/  NOP ;  /* 0x0000000000007918 */ /* 0x000fc00000000000 */
        /* <DEDUP_REMOVED lines=8> */
.L_x_6:


//--------------------- .text._Z16prefix_scan_copyPiS_ii --------------------------
	.section	.text._Z16prefix_scan_copyPiS_ii,"ax",@progbits
	.align	128
        .global         _Z16prefix_scan_copyPiS_ii
        .type           _Z16prefix_scan_copyPiS_ii,@function
        .size           _Z16prefix_scan_copyPiS_ii,(.L_x_7 - _Z16prefix_scan_copyPiS_ii)
        .other          _Z16prefix_scan_copyPiS_ii,@"STO_CUDA_ENTRY STV_DEFAULT"
_Z16prefix_scan_copyPiS_ii:
.text._Z16prefix_scan_copyPiS_ii:
        /* <DEDUP_REMOVED lines=9> */
[----:B------:R-:W1:Y:S07]  /*0090*/  LDCU.64 UR4, c[0x0][0x358] ;  /* 0x00006b00ff0477ac */ /* 0x000e6e0008000a00 */
[----:B------:R-:W2:Y:S01]  /*00a0*/  LDC.64 R4, c[0x0][0x380] ;  /* 0x0000e000ff047b82 */ /* 0x000ea20000000a00 */
[----:B0-----:R-:W-:-:S06]  /*00b0*/  IMAD.WIDE R2, R7, 0x4, R2 ;  /* 0x0000000407027825 */ /* 0x001fcc00078e0202 */
[----:B-1----:R-:W3:Y:S01]  /*00c0*/  LDG.E R3, desc[UR4][R2.64] ;  /* 0x0000000402037981 */ /* 0x002ee2000c1e1900 */
[----:B--2---:R-:W-:-:S05]  /*00d0*/  IMAD.WIDE R4, R7, 0x4, R4 ;  /* 0x0000000407047825 */ /* 0x004fca00078e0204 */
[----:B---3--:R-:W-:Y:S01]  /*00e0*/  STG.E desc[UR4][R4.64], R3 ;  /* 0x0000000304007986 */ /* 0x008fe2000c101904 */
[----:B------:R-:W-:Y:S05]  /*00f0*/  EXIT ;  /* 0x000000000000794d */ /* 0x000fea0003800000 */
.L_x_1:
        /* <DEDUP_REMOVED lines=16> */
.L_x_7:


//--------------------- .text._Z16prefix_scan_stepPiS_ii --------------------------
	.section	.text._Z16prefix_scan_stepPiS_ii,"ax",@progbits
	.align	128
        .global         _Z16prefix_scan_stepPiS_ii
        .type           _Z16prefix_scan_stepPiS_ii,@function
        .size           _Z16prefix_scan_stepPiS_ii,(.L_x_8 - _Z16prefix_scan_stepPiS_ii)
        .other          _Z16prefix_scan_stepPiS_ii,@"STO_CUDA_ENTRY STV_DEFAULT"
_Z16prefix_scan_stepPiS_ii:
.text._Z16prefix_scan_stepPiS_ii:
[----:B------:R-:W-:Y:S01]  /*0000*/  LDC R1, c[0x0][0x37c] ;  /* 0x0000df00ff017b82 */ /* 0x000fe20000000800 */
[----:B------:R-:W0:Y:S07]  /*0010*/  S2R R9, SR_TID.X ;  /* 0x0000000000097919 */ /* 0x000e2e0000002100 */
[----:B------:R-:W1:Y:S01]  /*0020*/  LDC.64 R4, c[0x0][0x380] ;  /* 0x0000e000ff047b82 */ /* 0x000e620000000a00 */
[----:B------:R-:W0:Y:S01]  /*0030*/  LDCU UR4, c[0x0][0x360] ;  /* 0x00006c00ff0477ac */ /* 0x000e220008000800 */
[----:B------:R-:W0:Y:S01]  /*0040*/  S2R R0, SR_CTAID.X ;  /* 0x0000000000007919 */ /* 0x000e220000002500 */
[----:B------:R-:W2:Y:S05]  /*0050*/  LDCU.64 UR6, c[0x0][0x358] ;  /* 0x00006b00ff0677ac */ /* 0x000eaa0008000a00 */
[----:B------:R-:W3:Y:S01]  /*0060*/  S2UR UR5, SR_CgaCtaId ;  /* 0x00000000000579c3 */ /* 0x000ee20000008800 */
[----:B------:R-:W4:Y:S01]  /*0070*/  LDCU.64 UR8, c[0x0][0x390] ;  /* 0x00007200ff0877ac */ /* 0x000f220008000a00 */
[----:B0-----:R-:W-:-:S04]  /*0080*/  IMAD R7, R0, UR4, R9 ;  /* 0x0000000400077c24 */ /* 0x001fc8000f8e0209 */
[----:B-1----:R-:W-:-:S06]  /*0090*/  IMAD.WIDE R2, R7, 0x4, R4 ;  /* 0x0000000407027825 */ /* 0x002fcc00078e0204 */
[----:B--2---:R-:W2:Y:S01]  /*00a0*/  LDG.E R2, desc[UR6][R2.64] ;  /* 0x0000000602027981 */ /* 0x004ea2000c1e1900 */
[C---:B----4-:R-:W-:Y:S01]  /*00b0*/  ISETP.GE.AND P0, PT, R7.reuse, UR9, PT ;  /* 0x0000000907007c0c */ /* 0x050fe2000bf06270 */
[----:B------:R-:W-:Y:S01]  /*00c0*/  UMOV UR4, 0x400 ;  /* 0x0000040000047882 */ /* 0x000fe20000000000 */
[----:B------:R-:W-:Y:S01]  /*00d0*/  BSSY.RECONVERGENT B0, `(.L_x_2) ;  /* 0x000000e000007945 */ /* 0x000fe20003800200 */
[----:B---3--:R-:W-:Y:S01]  /*00e0*/  ULEA UR4, UR5, UR4, 0x18 ;  /* 0x0000000405047291 */ /* 0x008fe2000f8ec0ff */
[C---:B------:R-:W-:Y:S02]  /*00f0*/  ISETP.GE.OR P0, PT, R7.reuse, UR8, !P0 ;  /* 0x0000000807007c0c */ /* 0x040fe4000c706670 */
[----:B------:R-:W-:-:S03]  /*0100*/  ISETP.GE.AND P1, PT, R7, UR8, PT ;  /* 0x0000000807007c0c */ /* 0x000fc6000bf26270 */
[----:B------:R-:W-:-:S05]  /*0110*/  LEA R9, R9, UR4, 0x2 ;  /* 0x0000000409097c11 */ /* 0x000fca000f8e10ff */
[----:B--2---:R0:W-:Y:S01]  /*0120*/  STS [R9], R2 ;  /* 0x0000000209007388 */ /* 0x0041e20000000800 */
[----:B------:R-:W-:Y:S06]  /*0130*/  BAR.SYNC.DEFER_BLOCKING 0x0 ;  /* 0x0000000000007b1d */ /* 0x000fec0000010000 */
[----:B------:R-:W-:Y:S05]  /*0140*/  @P0 BRA `(.L_x_3) ;  /* 0x0000000000180947 */ /* 0x000fea0003800000 */
[----:B------:R-:W-:-:S05]  /*0150*/  IADD3 R3, PT, PT, R7, -UR9, RZ ;  /* 0x8000000907037c10 */ /* 0x000fca000fffe0ff */
[----:B0-----:R-:W-:Y:S02]  /*0160*/  IMAD.WIDE R2, R3, 0x4, R4 ;  /* 0x0000000403027825 */ /* 0x001fe400078e0204 */
[----:B------:R-:W0:Y:S04]  /*0170*/  LDS R5, [R9] ;  /* 0x0000000009057984 */ /* 0x000e280000000800 */
[----:B------:R-:W0:Y:S02]  /*0180*/  LDG.E R2, desc[UR6][R2.64] ;  /* 0x0000000602027981 */ /* 0x000e24000c1e1900 */
[----:B0-----:R-:W-:-:S05]  /*0190*/  IADD3 R0, PT, PT, R2, R5, RZ ;  /* 0x0000000502007210 */ /* 0x001fca0007ffe0ff */
[----:B------:R1:W-:Y:S02]  /*01a0*/  STS [R9], R0 ;  /* 0x0000000009007388 */ /* 0x0003e40000000800 */
.L_x_3:
[----:B------:R-:W-:Y:S05]  /*01b0*/  BSYNC.RECONVERGENT B0 ;  /* 0x0000000000007941 */ /* 0x000fea0003800200 */
.L_x_2:
[----:B------:R-:W-:Y:S06]  /*01c0*/  BAR.SYNC.DEFER_BLOCKING 0x0 ;  /* 0x0000000000007b1d */ /* 0x000fec0000010000 */
[----:B------:R-:W-:Y:S05]  /*01d0*/  @P1 EXIT ;  /* 0x000000000000194d */ /* 0x000fea0003800000 */
[----:B01----:R-:W0:Y:S01]  /*01e0*/  LDS R9, [R9] ;  /* 0x0000000009097984 */ /* 0x003e220000000800 */
[----:B------:R-:W1:Y:S02]  /*01f0*/  LDC.64 R2, c[0x0][0x388] ;  /* 0x0000e200ff027b82 */ /* 0x000e640000000a00 */
[----:B-1----:R-:W-:-:S05]  /*0200*/  IMAD.WIDE R2, R7, 0x4, R2 ;  /* 0x0000000407027825 */ /* 0x002fca00078e0202 */
[----:B0-----:R-:W-:Y:S01]  /*0210*/  STG.E desc[UR6][R2.64], R9 ;  /* 0x0000000902007986 */ /* 0x001fe2000c101906 */
[----:B------:R-:W-:Y:S05]  /*0220*/  EXIT ;  /* 0x000000000000794d */ /* 0x000fea0003800000 */
.L_x_4:
        /* <DEDUP_REMOVED lines=13> */
.L_x_8:


//--------------------- .text._Z9odd_checkPiS_i   --------------------------
	.section	.text._Z9odd_checkPiS_i,"ax",@progbits
	.align	128
        .global         _Z9odd_checkPiS_i
        .type           _Z9odd_checkPiS_i,@function
        .size           _Z9odd_checkPiS_i,(.L_x_9 - _Z9odd_checkPiS_i)
        .other          _Z9odd_checkPiS_i,@"STO_CUDA_ENTRY STV_DEFAULT"
_Z9odd_checkPiS_i:
.text._Z9odd_checkPiS_i:
        /* <DEDUP_REMOVED lines=13> */
[----:B--2---:R-:W-:Y:S01]  /*00d0*/  IMAD.WIDE R4, R7, 0x4, R4 ;  /* 0x0000000407047825 */ /* 0x004fe200078e0204 */
[----:B---3--:R-:W-:-:S04]  /*00e0*/  LEA.HI R0, R2, R2, RZ, 0x1 ;  /* 0x0000000202007211 */ /* 0x008fc800078f08ff */
[----:B------:R-:W-:-:S04]  /*00f0*/  LOP3.LUT R9, R0, 0xfffffffe, RZ, 0xc0, !PT ;  /* 0xfffffffe00097812 */ /* 0x000fc800078ec0ff */
[----:B------:R-:W-:-:S05]  /*0100*/  IADD3 R9, PT, PT, R2, -R9, RZ ;  /* 0x8000000902097210 */ /* 0x000fca0007ffe0ff */
[----:B------:R-:W-:Y:S01]  /*0110*/  STG.E desc[UR4][R4.64], R9 ;  /* 0x0000000904007986 */ /* 0x000fe2000c101904 */
[----:B------:R-:W-:Y:S05]  /*0120*/  EXIT ;  /* 0x000000000000794d */ /* 0x000fea0003800000 */
.L_x_5:
        /* <DEDUP_REMOVED lines=13> */
.L_x_9:


//--------------------- .nv.shared._Z7get_oddPiS_S_i --------------------------
	.section	.nv.shared._Z7get_oddPiS_S_i,"aw",@nobits
	.sectionflags	@""
	.align	16
	.zero		1024


//--------------------- .nv.shared.reserved.0     --------------------------
	.section	.nv.shared.reserved.0,"aw",@nobits
	.weak		__nv_reservedSMEM_offset_0_alias
	.size		__nv_reservedSMEM_offset_0_alias, 0, 64
	.other		__nv_reservedSMEM_offset_0_alias,@"STO_CUDA_RESERVED_SHARED STV_DEFAULT"
__nv_reservedSMEM_offset_0_alias:
	.zero		0
	.zero		64


//--------------------- .nv.shared._Z16prefix_scan_copyPiS_ii --------------------------
	.section	.nv.shared._Z16prefix_scan_copyPiS_ii,"aw",@nobits
	.sectionflags	@""
	.align	16
	.zero		1024


//--------------------- .nv.shared._Z16prefix_scan_stepPiS_ii --------------------------
	.section	.nv.shared._Z16prefix_scan_stepPiS_ii,"aw",@nobits
	.sectionflags	@""
	.align	16
	.zero		1024


//--------------------- .nv.shared._Z9odd_checkPiS_i --------------------------
	.section	.nv.shared._Z9odd_checkPiS_i,"aw",@nobits
	.sectionflags	@""
	.align	16
	.zero		1024


//--------------------- .nv.constant0._Z7get_oddPiS_S_i --------------------------
	.section	.nv.constant0._Z7get_oddPiS_S_i,"a",@progbits
	.sectionflags	@""
	.align	4
.nv.constant0._Z7get_oddPiS_S_i:
	.zero		924


//--------------------- .nv.constant0._Z16prefix_scan_copyPiS_ii --------------------------
	.section	.nv.constant0._Z16prefix_scan_copyPiS_ii,"a",@progbits
	.sectionflags	@""
	.align	4
.nv.constant0._Z16prefix_scan_copyPiS_ii:
	.zero		920


//--------------------- .nv.constant0._Z16prefix_scan_stepPiS_ii --------------------------
	.section	.nv.constant0._Z16prefix_scan_stepPiS_ii,"a",@progbits
	.sectionflags	@""
	.align	4
.nv.constant0._Z16prefix_scan_stepPiS_ii:
	.zero		920


//--------------------- .nv.constant0._Z9odd_checkPiS_i --------------------------
	.section	.nv.constant0._Z9odd_checkPiS_i,"a",@progbits
	.sectionflags	@""
	.align	4
.nv.constant0._Z9odd_checkPiS_i:
	.zero		916


//--------------------- SYMBOLS --------------------------

	.type		.nv.reservedSmem.offset0,@object
	.size		.nv.reservedSmem.offset0,0x4
	.type		.nv.reservedSmem.cap,@object
	.size		.nv.reservedSmem.cap,0x4
